	.headerflags	@"EF_CUDA_TEXMODE_UNIFIED EF_CUDA_64BIT_ADDRESS EF_CUDA_ACCELERATORS EF_CUDA_SM90 EF_CUDA_VIRTUAL_SM(EF_CUDA_SM90)"
	.elftype	@"ET_EXEC"


//--------------------- .nv.info                  --------------------------
	.section	.nv.info,"",@"SHT_CUDA_INFO"
	.align	4


	//----- nvinfo : EIATTR_REGCOUNT
	.align		4
        /*0000*/ 	.byte	0x04, 0x2f
        /*0002*/ 	.short	(.L_3 - .L_2)
	.align		4
.L_2:
        /*0004*/ 	.word	index@(triton_poi_fused__native_batch_norm_legit_no_training_reflection_pad2d_relu_1)
        /*0008*/ 	.word	0x00000014


	//----- nvinfo : EIATTR_MIN_STACK_SIZE
	.align		4
.L_3:
        /*000c*/ 	.byte	0x04, 0x12
        /*000e*/ 	.short	(.L_5 - .L_4)
	.align		4
.L_4:
        /*0010*/ 	.word	index@(triton_poi_fused__native_batch_norm_legit_no_training_reflection_pad2d_relu_1)
        /*0014*/ 	.word	0x00000000


	//----- nvinfo : EIATTR_FRAME_SIZE
	.align		4
.L_5:
        /*0018*/ 	.byte	0x04, 0x11
        /*001a*/ 	.short	(.L_7 - .L_6)
	.align		4
.L_6:
        /*001c*/ 	.word	index@(triton_poi_fused__native_batch_norm_legit_no_training_reflection_pad2d_relu_1)
        /*0020*/ 	.word	0x00000000


	//----- nvinfo : EIATTR_MIN_STACK_SIZE
	.align		4
.L_7:
        /*0024*/ 	.byte	0x04, 0x12
        /*0026*/ 	.short	(.L_9 - .L_8)
	.align		4
.L_8:
        /*0028*/ 	.word	index@(triton_poi_fused__native_batch_norm_legit_no_training_reflection_pad2d_relu_1)
        /*002c*/ 	.word	0x00000000
.L_9:


//--------------------- .nv.info.triton_poi_fused__native_batch_norm_legit_no_training_reflection_pad2d_relu_1 --------------------------
	.section	.nv.info.triton_poi_fused__native_batch_norm_legit_no_training_reflection_pad2d_relu_1,"",@"SHT_CUDA_INFO"
	.sectionflags	@""
	.align	4


	//----- nvinfo : EIATTR_CUDA_API_VERSION
	.align		4
        /*0000*/ 	.byte	0x04, 0x37
        /*0002*/ 	.short	(.L_11 - .L_10)
.L_10:
        /*0004*/ 	.word	0x0000007c


	//----- nvinfo : EIATTR_KPARAM_INFO
	.align		4
.L_11:
        /*0008*/ 	.byte	0x04, 0x17
        /*000a*/ 	.short	(.L_13 - .L_12)
.L_12:
        /*000c*/ 	.word	0x00000000
        /*0010*/ 	.short	0x0006
        /*0012*/ 	.short	0x0030
        /*0014*/ 	.byte	0x00, 0xf0, 0x11, 0x00


	//----- nvinfo : EIATTR_KPARAM_INFO
	.align		4
.L_13:
        /*0018*/ 	.byte	0x04, 0x17
        /*001a*/ 	.short	(.L_15 - .L_14)
.L_14:
        /*001c*/ 	.word	0x00000000
        /*0020*/ 	.short	0x0005
        /*0022*/ 	.short	0x0028
        /*0024*/ 	.byte	0x00, 0xf4, 0x21, 0x00


	//----- nvinfo : EIATTR_KPARAM_INFO
	.align		4
.L_15:
        /*0028*/ 	.byte	0x04, 0x17
        /*002a*/ 	.short	(.L_17 - .L_16)
.L_16:
        /*002c*/ 	.word	0x00000000
        /*0030*/ 	.short	0x0004
        /*0032*/ 	.short	0x0020
        /*0034*/ 	.byte	0x00, 0xf4, 0x21, 0x00


	//----- nvinfo : EIATTR_KPARAM_INFO
	.align		4
.L_17:
        /*0038*/ 	.byte	0x04, 0x17
        /*003a*/ 	.short	(.L_19 - .L_18)
.L_18:
        /*003c*/ 	.word	0x00000000
        /*0040*/ 	.short	0x0003
        /*0042*/ 	.short	0x0018
        /*0044*/ 	.byte	0x00, 0xf4, 0x21, 0x00


	//----- nvinfo : EIATTR_KPARAM_INFO
	.align		4
.L_19:
        /*0048*/ 	.byte	0x04, 0x17
        /*004a*/ 	.short	(.L_21 - .L_20)
.L_20:
        /*004c*/ 	.word	0x00000000
        /*0050*/ 	.short	0x0002
        /*0052*/ 	.short	0x0010
        /*0054*/ 	.byte	0x00, 0xf4, 0x21, 0x00


	//----- nvinfo : EIATTR_KPARAM_INFO
	.align		4
.L_21:
        /*0058*/ 	.byte	0x04, 0x17
        /*005a*/ 	.short	(.L_23 - .L_22)
.L_22:
        /*005c*/ 	.word	0x00000000
        /*0060*/ 	.short	0x0001
        /*0062*/ 	.short	0x0008
        /*0064*/ 	.byte	0x00, 0xf4, 0x21, 0x00


	//----- nvinfo : EIATTR_KPARAM_INFO
	.align		4
.L_23:
        /*0068*/ 	.byte	0x04, 0x17
        /*006a*/ 	.short	(.L_25 - .L_24)
.L_24:
        /*006c*/ 	.word	0x00000000
        /*0070*/ 	.short	0x0000
        /*0072*/ 	.short	0x0000
        /*0074*/ 	.byte	0x00, 0xf4, 0x21, 0x00


	//----- nvinfo : EIATTR_SPARSE_MMA_MASK
	.align		4
.L_25:
        /*0078*/ 	.byte	0x03, 0x50
        /*007a*/ 	.short	0x0000


	//----- nvinfo : EIATTR_MAXREG_COUNT
	.align		4
        /*007c*/ 	.byte	0x03, 0x1b
        /*007e*/ 	.short	0x00ff


	//----- nvinfo : EIATTR_EXIT_INSTR_OFFSETS
	.align		4
        /*0080*/ 	.byte	0x04, 0x1c
        /*0082*/ 	.short	(.L_27 - .L_26)


	//   ....[0]....
.L_26:
        /*0084*/ 	.word	0x00000450


	//   ....[1]....
        /*0088*/ 	.word	0x00000470


	//----- nvinfo : EIATTR_REQNTID
	.align		4
.L_27:
        /*008c*/ 	.byte	0x04, 0x10
        /*008e*/ 	.short	(.L_29 - .L_28)
.L_28:
        /*0090*/ 	.word	0x00000080
        /*0094*/ 	.word	0x00000001
        /*0098*/ 	.word	0x00000001


	//----- nvinfo : EIATTR_CBANK_PARAM_SIZE
	.align		4
.L_29:
        /*009c*/ 	.byte	0x03, 0x19
        /*009e*/ 	.short	0x0034


	//----- nvinfo : EIATTR_PARAM_CBANK
	.align		4
        /*00a0*/ 	.byte	0x04, 0x0a
        /*00a2*/ 	.short	(.L_31 - .L_30)
	.align		4
.L_30:
        /*00a4*/ 	.word	index@(.nv.constant0.triton_poi_fused__native_batch_norm_legit_no_training_reflection_pad2d_relu_1)
        /*00a8*/ 	.short	0x0210
        /*00aa*/ 	.short	0x0034


	//----- nvinfo : EIATTR_SW_WAR
	.align		4
.L_31:
        /*00ac*/ 	.byte	0x04, 0x36
        /*00ae*/ 	.short	(.L_33 - .L_32)
.L_32:
        /*00b0*/ 	.word	0x00000008
.L_33:


//--------------------- .nv.callgraph             --------------------------
	.section	.nv.callgraph,"",@"SHT_CUDA_CALLGRAPH"
	.align	4
	.sectionentsize	8
	.align		4
        /*0000*/ 	.word	0x00000000
	.align		4
        /*0004*/ 	.word	0xffffffff
	.align		4
        /*0008*/ 	.word	0x00000000
	.align		4
        /*000c*/ 	.word	0xfffffffe
	.align		4
        /*0010*/ 	.word	0x00000000
	.align		4
        /*0014*/ 	.word	0xfffffffd
	.align		4
        /*0018*/ 	.word	0x00000000
	.align		4
        /*001c*/ 	.word	0xfffffffc


//--------------------- .nv.constant4             --------------------------
	.section	.nv.constant4,"a",@progbits
	.align	8
	.align		8
.nv.constant4:
        /*0000*/ 	.dword	_$_str
	.align		8
        /*0008*/ 	.dword	_$_str_$_2


//--------------------- .text.triton_poi_fused__native_batch_norm_legit_no_training_reflection_pad2d_relu_1 --------------------------
	.section	.text.triton_poi_fused__native_batch_norm_legit_no_training_reflection_pad2d_relu_1,"ax",@progbits
	.align	128
        .global         triton_poi_fused__native_batch_norm_legit_no_training_reflection_pad2d_relu_1
        .type           triton_poi_fused__native_batch_norm_legit_no_training_reflection_pad2d_relu_1,@function
        .size           triton_poi_fused__native_batch_norm_legit_no_training_reflection_pad2d_relu_1,(.L_x_1 - triton_poi_fused__native_batch_norm_legit_no_training_reflection_pad2d_relu_1)
        .other          triton_poi_fused__native_batch_norm_legit_no_training_reflection_pad2d_relu_1,@"STO_CUDA_ENTRY STV_DEFAULT"
triton_poi_fused__native_batch_norm_legit_no_training_reflection_pad2d_relu_1:
.text.triton_poi_fused__native_batch_norm_legit_no_training_reflection_pad2d_relu_1:
[----:B------:R-:W0:Y:S02]  /*0000*/  LDC R1, c[0x0][0x28] ;  /* 0x00000a00ff017b82 */ /* 0x000e240000000800 */
[----:B------:R-:W1:Y:S01]  /*0010*/  S2R R0, SR_TID.X ;  /* 0x0000000000007919 */ /* 0x000e620000002100 */
[----:B------:R-:W2:Y:S01]  /*0020*/  LDC.64 R6, c[0x0][0x220] ;  /* 0x00008800ff067b82 */ /* 0x000ea20000000a00 */
[----:B------:R-:W-:Y:S01]  /*0030*/  ULDC.64 UR4, c[0x0][0x208] ;  /* 0x0000820000047ab9 */ /* 0x000fe20000000a00 */
[----:B------:R-:W3:Y:S06]  /*0040*/  S2R R3, SR_CTAID.X ;  /* 0x0000000000037919 */ /* 0x000eec0000002500 */
[----:B------:R-:W4:Y:S01]  /*0050*/  LDC.64 R12, c[0x0][0x210] ;  /* 0x00008400ff0c7b82 */ /* 0x000f220000000a00 */
[----:B-1----:R-:W-:-:S05]  /*0060*/  LOP3.LUT R0, R0, 0x7f, RZ, 0xc0, !PT ;  /* 0x0000007f00007812 */ /* 0x002fca00078ec0ff */
[----:B---3--:R-:W-:-:S04]  /*0070*/  IMAD R0, R3, 0x80, R0 ;  /* 0x0000008003007824 */ /* 0x008fc800078e0200 */
[C---:B------:R-:W-:Y:S01]  /*0080*/  IMAD.HI R4, R0.reuse, 0x38e38e39, RZ ;  /* 0x38e38e3900047827 */ /* 0x040fe200078e02ff */
[----:B------:R-:W-:-:S03]  /*0090*/  ISETP.GE.AND P0, PT, R0, 0x2400, PT ;  /* 0x000024000000780c */ /* 0x000fc60003f06270 */
[----:B------:R-:W-:Y:S01]  /*00a0*/  IMAD.HI R2, R0, 0x2aaaaaab, RZ ;  /* 0x2aaaaaab00027827 */ /* 0x000fe200078e02ff */
[----:B------:R-:W-:-:S04]  /*00b0*/  SHF.R.U32.HI R3, RZ, 0x1f, R4 ;  /* 0x0000001fff037819 */ /* 0x000fc80000011604 */
[----:B------:R-:W-:Y:S02]  /*00c0*/  LEA.HI.SX32 R4, R4, R3, 0x1d ;  /* 0x0000000304047211 */ /* 0x000fe400078feaff */
[----:B------:R-:W-:Y:S01]  /*00d0*/  LEA.HI R5, R2, R2, RZ, 0x1 ;  /* 0x0000000202057211 */ /* 0x000fe200078f08ff */
[----:B------:R-:W-:Y:S01]  /*00e0*/  HFMA2.MMA R2, -RZ, RZ, 0, 0 ;  /* 0x00000000ff027435 */ /* 0x000fe200000001ff */
[----:B------:R-:W-:-:S03]  /*00f0*/  SHF.R.S32.HI R3, RZ, 0x1f, R4 ;  /* 0x0000001fff037819 */ /* 0x000fc60000011404 */
[----:B------:R-:W-:Y:S01]  /*0100*/  IMAD.HI R8, R5, 0x2aaaaaab, RZ ;  /* 0x2aaaaaab05087827 */ /* 0x000fe200078e02ff */
[----:B------:R-:W-:-:S04]  /*0110*/  LEA.HI R3, R3, R4, RZ, 0x6 ;  /* 0x0000000403037211 */ /* 0x000fc800078f30ff */
[----:B------:R-:W-:Y:S02]  /*0120*/  LOP3.LUT R3, R3, 0xffffffc0, RZ, 0xc0, !PT ;  /* 0xffffffc003037812 */ /* 0x000fe400078ec0ff */
[----:B------:R-:W-:-:S03]  /*0130*/  LEA.HI R9, R8, R8, RZ, 0x1 ;  /* 0x0000000808097211 */ /* 0x000fc600078f08ff */
[----:B------:R-:W-:-:S04]  /*0140*/  IMAD.IADD R3, R4, 0x1, -R3 ;  /* 0x0000000104037824 */ /* 0x000fc800078e0a03 */
[----:B--2---:R-:W-:-:S05]  /*0150*/  IMAD.WIDE R6, R3, 0x4, R6 ;  /* 0x0000000403067825 */ /* 0x004fca00078e0206 */
[----:B------:R1:W2:Y:S01]  /*0160*/  @!P0 LDG.E.EL R2, desc[UR4][R6.64] ;  /* 0x0000000406028981 */ /* 0x0002a2000c2e1900 */
[----:B------:R-:W-:Y:S01]  /*0170*/  IMAD R8, R5, 0x6, RZ ;  /* 0x0000000605087824 */ /* 0x000fe200078e02ff */
[----:B------:R-:W-:Y:S01]  /*0180*/  LEA R4, R4, 0xf, 0x4 ;  /* 0x0000000f04047811 */ /* 0x000fe200078e20ff */
[----:B------:R-:W-:-:S03]  /*0190*/  IMAD R9, R9, 0x6, RZ ;  /* 0x0000000609097824 */ /* 0x000fc600078e02ff */
[----:B------:R-:W-:Y:S02]  /*01a0*/  LOP3.LUT R11, RZ, R8, RZ, 0x33, !PT ;  /* 0x00000008ff0b7212 */ /* 0x000fe400078e33ff */
[----:B------:R-:W-:-:S03]  /*01b0*/  LOP3.LUT R8, RZ, R9, RZ, 0x33, !PT ;  /* 0x00000009ff087212 */ /* 0x000fc600078e33ff */
[----:B------:R-:W-:Y:S02]  /*01c0*/  IMAD.IADD R11, R0, 0x1, R11 ;  /* 0x00000001000b7824 */ /* 0x000fe400078e020b */
[----:B------:R-:W-:-:S03]  /*01d0*/  IMAD.IADD R8, R5, 0x1, R8 ;  /* 0x0000000105087824 */ /* 0x000fc600078e0208 */
[----:B------:R-:W-:Y:S02]  /*01e0*/  IABS R5, R11 ;  /* 0x0000000b00057213 */ /* 0x000fe40000000000 */
[----:B------:R-:W-:Y:S01]  /*01f0*/  IABS R8, R8 ;  /* 0x0000000800087213 */ /* 0x000fe20000000000 */
[----:B------:R-:W3:Y:S01]  /*0200*/  LDC.64 R10, c[0x0][0x228] ;  /* 0x00008a00ff0a7b82 */ /* 0x000ee20000000a00 */
[----:B------:R-:W-:-:S03]  /*0210*/  IADD3 R5, R5, -0x3, RZ ;  /* 0xfffffffd05057810 */ /* 0x000fc60007ffe0ff */
[----:B-1----:R-:W-:Y:S01]  /*0220*/  VIADD R6, R8, 0xfffffffd ;  /* 0xfffffffd08067836 */ /* 0x002fe20000000000 */
[----:B------:R-:W-:-:S03]  /*0230*/  IABS R14, R5 ;  /* 0x00000005000e7213 */ /* 0x000fc60000000000 */
[----:B------:R-:W1:Y:S01]  /*0240*/  LDC.64 R8, c[0x0][0x218] ;  /* 0x00008600ff087b82 */ /* 0x000e620000000a00 */
[----:B------:R-:W-:-:S04]  /*0250*/  IABS R5, R6 ;  /* 0x0000000600057213 */ /* 0x000fc80000000000 */
[----:B------:R-:W-:-:S03]  /*0260*/  LEA R5, R5, R14, 0x2 ;  /* 0x0000000e05057211 */ /* 0x000fc600078e10ff */
[----:B------:R-:W5:Y:S02]  /*0270*/  LDC.64 R6, c[0x0][0x230] ;  /* 0x00008c00ff067b82 */ /* 0x000f640000000a00 */
[----:B------:R-:W-:-:S04]  /*0280*/  IMAD.IADD R5, R4, 0x1, -R5 ;  /* 0x0000000104057824 */ /* 0x000fc800078e0a05 */
[----:B----4-:R-:W-:Y:S01]  /*0290*/  IMAD.WIDE R12, R5, 0x4, R12 ;  /* 0x00000004050c7825 */ /* 0x010fe200078e020c */
[----:B------:R-:W-:Y:S02]  /*02a0*/  CS2R R4, SRZ ;  /* 0x0000000000047805 */ /* 0x000fe4000001ff00 */
[----:B------:R-:W-:-:S04]  /*02b0*/  CS2R R14, SRZ ;  /* 0x00000000000e7805 */ /* 0x000fc8000001ff00 */
[----:B------:R-:W4:Y:S01]  /*02c0*/  @!P0 LDG.E.EL R4, desc[UR4][R12.64] ;  /* 0x000000040c048981 */ /* 0x000f22000c2e1900 */
[----:B-1----:R-:W-:-:S05]  /*02d0*/  IMAD.WIDE R8, R3, 0x4, R8 ;  /* 0x0000000403087825 */ /* 0x002fca00078e0208 */
[----:B------:R1:W4:Y:S01]  /*02e0*/  @!P0 LDG.E.EL R5, desc[UR4][R8.64] ;  /* 0x0000000408058981 */ /* 0x000322000c2e1900 */
[----:B---3--:R-:W-:-:S04]  /*02f0*/  IMAD.WIDE R10, R3, 0x4, R10 ;  /* 0x00000004030a7825 */ /* 0x008fc800078e020a */
[----:B-----5:R-:W-:Y:S01]  /*0300*/  IMAD.WIDE R6, R3, 0x4, R6 ;  /* 0x0000000403067825 */ /* 0x020fe200078e0206 */
[----:B------:R-:W3:Y:S04]  /*0310*/  @!P0 LDG.E.EL R14, desc[UR4][R10.64] ;  /* 0x000000040a0e8981 */ /* 0x000ee8000c2e1900 */
[----:B------:R-:W3:Y:S01]  /*0320*/  @!P0 LDG.E.EL R15, desc[UR4][R6.64] ;  /* 0x00000004060f8981 */ /* 0x000ee2000c2e1900 */
[----:B-1----:R-:W-:Y:S01]  /*0330*/  MOV R8, 0x3e800000 ;  /* 0x3e80000000087802 */ /* 0x002fe20000000f00 */
[----:B--2---:R-:W-:Y:S02]  /*0340*/  FADD R16, R2, 9.9999997473787516356e-06 ;  /* 0x3727c5ac02107421 */ /* 0x004fe40000000000 */
[----:B------:R-:W1:Y:S02]  /*0350*/  LDC.64 R2, c[0x0][0x238] ;  /* 0x00008e00ff027b82 */ /* 0x000e640000000a00 */
[----:B------:R-:W2:Y:S02]  /*0360*/  MUFU.SQRT R17, R16 ;  /* 0x0000001000117308 */ /* 0x000ea40000002000 */
[----:B--2---:R-:W-:-:S02]  /*0370*/  FSETP.GT.AND P1, PT, R17, 8.50705917302346158658e+37, PT ;  /* 0x7e8000001100780b */ /* 0x004fc40003f24000 */
[----:B------:R-:W-:-:S11]  /*0380*/  FSETP.GEU.AND P2, PT, R17, 1.175494350822287508e-38, PT ;  /* 0x008000001100780b */ /* 0x000fd60003f4e000 */
[----:B------:R-:W-:-:S04]  /*0390*/  @P1 FMUL R17, R17, 0.25 ;  /* 0x3e80000011111820 */ /* 0x000fc80000400000 */
[----:B------:R-:W-:-:S06]  /*03a0*/  @!P2 FMUL R17, R17, 16777216 ;  /* 0x4b8000001111a820 */ /* 0x000fcc0000400000 */
[----:B------:R-:W2:Y:S01]  /*03b0*/  MUFU.RCP R17, R17 ;  /* 0x0000001100117308 */ /* 0x000ea20000001000 */
[----:B------:R-:W-:-:S05]  /*03c0*/  FSEL R8, R8, 1, P1 ;  /* 0x3f80000008087808 */ /* 0x000fca0000800000 */
[----:B------:R-:W-:Y:S01]  /*03d0*/  @!P2 FMUL R8, R8, 16777216 ;  /* 0x4b8000000808a820 */ /* 0x000fe20000400000 */
[----:B----4-:R-:W-:-:S03]  /*03e0*/  FADD R4, -R5, R4 ;  /* 0x0000000405047221 */ /* 0x010fc60000000100 */
[----:B--2---:R-:W-:-:S04]  /*03f0*/  FMUL R5, R17, R8 ;  /* 0x0000000811057220 */ /* 0x004fc80000400000 */
[----:B------:R-:W-:-:S04]  /*0400*/  FMUL R4, R4, R5 ;  /* 0x0000000504047220 */ /* 0x000fc80000400000 */
[----:B---3--:R-:W-:Y:S01]  /*0410*/  FFMA R4, R4, R14, R15 ;  /* 0x0000000e04047223 */ /* 0x008fe2000000000f */
[----:B-1----:R-:W-:-:S04]  /*0420*/  IMAD.WIDE R2, R0, 0x4, R2 ;  /* 0x0000000400027825 */ /* 0x002fc800078e0202 */
[----:B------:R-:W-:-:S04]  /*0430*/  FSETP.GEU.AND P1, PT, R4, RZ, PT ;  /* 0x000000ff0400720b */ /* 0x000fc80003f2e000 */
[----:B------:R-:W-:Y:S01]  /*0440*/  FSEL R5, R4, RZ, P1 ;  /* 0x000000ff04057208 */ /* 0x000fe20000800000 */
[----:B------:R-:W-:Y:S08]  /*0450*/  @P0 EXIT ;  /* 0x000000000000094d */ /* 0x000ff00003800000 */
[----:B------:R-:W-:Y:S01]  /*0460*/  STG.E desc[UR4][R2.64], R5 ;  /* 0x0000000502007986 */ /* 0x000fe2000c101904 */
[----:B------:R-:W-:Y:S05]  /*0470*/  EXIT ;  /* 0x000000000000794d */ /* 0x000fea0003800000 */
.L_x_0:
[----:B------:R-:W-:-:S00]  /*0480*/  BRA `(.L_x_0) ;  /* 0xfffffffc00fc7947 */ /* 0x000fc0000383ffff */
[----:B------:R-:W-:-:S00]  /*0490*/  NOP ;  /* 0x0000000000007918 */ /* 0x000fc00000000000 */
        /* <DEDUP_REMOVED lines=14> */
.L_x_1:


//--------------------- .nv.global.init           --------------------------
	.section	.nv.global.init,"aw",@progbits
.nv.global.init:
	.type		_$_str,@object
	.size		_$_str,(_$_str_$_2 - _$_str)
_$_str:
        /*0000*/ 	.byte	0x5f, 0x5f, 0x43, 0x55, 0x44, 0x41, 0x5f, 0x46, 0x54, 0x5a, 0x00
	.type		_$_str_$_2,@object
	.size		_$_str_$_2,(.L_1 - _$_str_$_2)
_$_str_$_2:
        /*000b*/ 	.byte	0x5f, 0x5f, 0x43, 0x55, 0x44, 0x41, 0x5f, 0x50, 0x52, 0x45, 0x43, 0x5f, 0x53, 0x51, 0x52, 0x54
        /*001b*/ 	.byte	0x00
.L_1:


//--------------------- .nv.constant0.triton_poi_fused__native_batch_norm_legit_no_training_reflection_pad2d_relu_1 --------------------------
	.section	.nv.constant0.triton_poi_fused__native_batch_norm_legit_no_training_reflection_pad2d_relu_1,"a",@progbits
	.sectionflags	@""
	.align	4
.nv.constant0.triton_poi_fused__native_batch_norm_legit_no_training_reflection_pad2d_relu_1:
	.zero		580
